	.headerflags	@"EF_CUDA_TEXMODE_UNIFIED EF_CUDA_64BIT_ADDRESS EF_CUDA_ACCELERATORS EF_CUDA_SM90 EF_CUDA_VIRTUAL_SM(EF_CUDA_SM90)"
	.elftype	@"ET_EXEC"


//--------------------- .nv.info                  --------------------------
	.section	.nv.info,"",@"SHT_CUDA_INFO"
	.align	4


	//----- nvinfo : EIATTR_REGCOUNT
	.align		4
        /*0000*/ 	.byte	0x04, 0x2f
        /*0002*/ 	.short	(.L_1 - .L_0)
	.align		4
.L_0:
        /*0004*/ 	.word	index@(triton_poi_fused_arange_eq_2)
        /*0008*/ 	.word	0x0000000a


	//----- nvinfo : EIATTR_MIN_STACK_SIZE
	.align		4
.L_1:
        /*000c*/ 	.byte	0x04, 0x12
        /*000e*/ 	.short	(.L_3 - .L_2)
	.align		4
.L_2:
        /*0010*/ 	.word	index@(triton_poi_fused_arange_eq_2)
        /*0014*/ 	.word	0x00000000


	//----- nvinfo : EIATTR_FRAME_SIZE
	.align		4
.L_3:
        /*0018*/ 	.byte	0x04, 0x11
        /*001a*/ 	.short	(.L_5 - .L_4)
	.align		4
.L_4:
        /*001c*/ 	.word	index@(triton_poi_fused_arange_eq_2)
        /*0020*/ 	.word	0x00000000


	//----- nvinfo : EIATTR_MIN_STACK_SIZE
	.align		4
.L_5:
        /*0024*/ 	.byte	0x04, 0x12
        /*0026*/ 	.short	(.L_7 - .L_6)
	.align		4
.L_6:
        /*0028*/ 	.word	index@(triton_poi_fused_arange_eq_2)
        /*002c*/ 	.word	0x00000000
.L_7:


//--------------------- .nv.info.triton_poi_fused_arange_eq_2 --------------------------
	.section	.nv.info.triton_poi_fused_arange_eq_2,"",@"SHT_CUDA_INFO"
	.sectionflags	@""
	.align	4


	//----- nvinfo : EIATTR_CUDA_API_VERSION
	.align		4
        /*0000*/ 	.byte	0x04, 0x37
        /*0002*/ 	.short	(.L_9 - .L_8)
.L_8:
        /*0004*/ 	.word	0x0000007c


	//----- nvinfo : EIATTR_KPARAM_INFO
	.align		4
.L_9:
        /*0008*/ 	.byte	0x04, 0x17
        /*000a*/ 	.short	(.L_11 - .L_10)
.L_10:
        /*000c*/ 	.word	0x00000000
        /*0010*/ 	.short	0x0002
        /*0012*/ 	.short	0x0010
        /*0014*/ 	.byte	0x00, 0xf0, 0x11, 0x00


	//----- nvinfo : EIATTR_KPARAM_INFO
	.align		4
.L_11:
        /*0018*/ 	.byte	0x04, 0x17
        /*001a*/ 	.short	(.L_13 - .L_12)
.L_12:
        /*001c*/ 	.word	0x00000000
        /*0020*/ 	.short	0x0001
        /*0022*/ 	.short	0x0008
        /*0024*/ 	.byte	0x00, 0xf4, 0x21, 0x00


	//----- nvinfo : EIATTR_KPARAM_INFO
	.align		4
.L_13:
        /*0028*/ 	.byte	0x04, 0x17
        /*002a*/ 	.short	(.L_15 - .L_14)
.L_14:
        /*002c*/ 	.word	0x00000000
        /*0030*/ 	.short	0x0000
        /*0032*/ 	.short	0x0000
        /*0034*/ 	.byte	0x00, 0xf4, 0x21, 0x00


	//----- nvinfo : EIATTR_SPARSE_MMA_MASK
	.align		4
.L_15:
        /*0038*/ 	.byte	0x03, 0x50
        /*003a*/ 	.short	0x0000


	//----- nvinfo : EIATTR_MAXREG_COUNT
	.align		4
        /*003c*/ 	.byte	0x03, 0x1b
        /*003e*/ 	.short	0x00ff


	//----- nvinfo : EIATTR_EXIT_INSTR_OFFSETS
	.align		4
        /*0040*/ 	.byte	0x04, 0x1c
        /*0042*/ 	.short	(.L_17 - .L_16)


	//   ....[0]....
.L_16:
        /*0044*/ 	.word	0x00000110


	//   ....[1]....
        /*0048*/ 	.word	0x00000130


	//----- nvinfo : EIATTR_REQNTID
	.align		4
.L_17:
        /*004c*/ 	.byte	0x04, 0x10
        /*004e*/ 	.short	(.L_19 - .L_18)
.L_18:
        /*0050*/ 	.word	0x00000020
        /*0054*/ 	.word	0x00000001
        /*0058*/ 	.word	0x00000001


	//----- nvinfo : EIATTR_CBANK_PARAM_SIZE
	.align		4
.L_19:
        /*005c*/ 	.byte	0x03, 0x19
        /*005e*/ 	.short	0x0014


	//----- nvinfo : EIATTR_PARAM_CBANK
	.align		4
        /*0060*/ 	.byte	0x04, 0x0a
        /*0062*/ 	.short	(.L_21 - .L_20)
	.align		4
.L_20:
        /*0064*/ 	.word	index@(.nv.constant0.triton_poi_fused_arange_eq_2)
        /*0068*/ 	.short	0x0210
        /*006a*/ 	.short	0x0014


	//----- nvinfo : EIATTR_SW_WAR
	.align		4
.L_21:
        /*006c*/ 	.byte	0x04, 0x36
        /*006e*/ 	.short	(.L_23 - .L_22)
.L_22:
        /*0070*/ 	.word	0x00000008
.L_23:


//--------------------- .nv.callgraph             --------------------------
	.section	.nv.callgraph,"",@"SHT_CUDA_CALLGRAPH"
	.align	4
	.sectionentsize	8
	.align		4
        /*0000*/ 	.word	0x00000000
	.align		4
        /*0004*/ 	.word	0xffffffff
	.align		4
        /*0008*/ 	.word	0x00000000
	.align		4
        /*000c*/ 	.word	0xfffffffe
	.align		4
        /*0010*/ 	.word	0x00000000
	.align		4
        /*0014*/ 	.word	0xfffffffd
	.align		4
        /*0018*/ 	.word	0x00000000
	.align		4
        /*001c*/ 	.word	0xfffffffc


//--------------------- .text.triton_poi_fused_arange_eq_2 --------------------------
	.section	.text.triton_poi_fused_arange_eq_2,"ax",@progbits
	.align	128
        .global         triton_poi_fused_arange_eq_2
        .type           triton_poi_fused_arange_eq_2,@function
        .size           triton_poi_fused_arange_eq_2,(.L_x_1 - triton_poi_fused_arange_eq_2)
        .other          triton_poi_fused_arange_eq_2,@"STO_CUDA_ENTRY STV_DEFAULT"
triton_poi_fused_arange_eq_2:
.text.triton_poi_fused_arange_eq_2:
[----:B------:R-:W0:Y:S02]  /*0000*/  LDC R1, c[0x0][0x28] ;  /* 0x00000a00ff017b82 */ /* 0x000e240000000800 */
[----:B------:R-:W1:Y:S01]  /*0010*/  LDC.64 R2, c[0x0][0x210] ;  /* 0x00008400ff027b82 */ /* 0x000e620000000a00 */
[----:B------:R-:W-:Y:S01]  /*0020*/  ULDC.64 UR4, c[0x0][0x208] ;  /* 0x0000820000047ab9 */ /* 0x000fe20000000a00 */
[----:B------:R-:W2:Y:S01]  /*0030*/  S2R R4, SR_TID.X ;  /* 0x0000000000047919 */ /* 0x000ea20000002100 */
[----:B------:R-:W-:Y:S01]  /*0040*/  ULDC.64 UR6, c[0x0][0x218] ;  /* 0x0000860000067ab9 */ /* 0x000fe20000000a00 */
[----:B-1----:R-:W3:Y:S01]  /*0050*/  LDG.E.64 R2, desc[UR4][R2.64] ;  /* 0x0000000402027981 */ /* 0x002ee2000c1e1b00 */
[----:B------:R-:W1:Y:S01]  /*0060*/  S2R R5, SR_CTAID.X ;  /* 0x0000000000057919 */ /* 0x000e620000002500 */
[C---:B--2---:R-:W-:Y:S02]  /*0070*/  LOP3.LUT R0, R4.reuse, 0x3, RZ, 0xc0, !PT ;  /* 0x0000000304007812 */ /* 0x044fe400078ec0ff */
[----:B------:R-:W-:-:S03]  /*0080*/  LOP3.LUT P0, RZ, R4, 0x1c, RZ, 0xc0, !PT ;  /* 0x0000001c04ff7812 */ /* 0x000fc6000780c0ff */
[----:B-1----:R-:W-:-:S05]  /*0090*/  IMAD R5, R5, 0x4, R0 ;  /* 0x0000000405057824 */ /* 0x002fca00078e0200 */
[----:B------:R-:W-:Y:S02]  /*00a0*/  ISETP.LT.AND P0, PT, R5, 0x4, !P0 ;  /* 0x000000040500780c */ /* 0x000fe40004701270 */
[----:B------:R-:W-:Y:S02]  /*00b0*/  SHF.R.S32.HI R7, RZ, 0x1f, R5 ;  /* 0x0000001fff077819 */ /* 0x000fe40000011405 */
[----:B------:R-:W-:Y:S02]  /*00c0*/  IADD3 R4, P2, R5, UR6, RZ ;  /* 0x0000000605047c10 */ /* 0x000fe4000ff5e0ff */
[----:B---3--:R-:W-:Y:S02]  /*00d0*/  ISETP.NE.U32.AND P1, PT, R2, R5, PT ;  /* 0x000000050200720c */ /* 0x008fe40003f25070 */
[----:B------:R-:W-:Y:S02]  /*00e0*/  IADD3.X R5, R7, UR7, RZ, P2, !PT ;  /* 0x0000000707057c10 */ /* 0x000fe400097fe4ff */
[----:B------:R-:W-:-:S04]  /*00f0*/  ISETP.NE.AND.EX P1, PT, R3, R7, PT, P1 ;  /* 0x000000070300720c */ /* 0x000fc80003f25310 */
[----:B------:R-:W-:Y:S01]  /*0100*/  SEL R3, RZ, 0x1, P1 ;  /* 0x00000001ff037807 */ /* 0x000fe20000800000 */
[----:B------:R-:W-:Y:S08]  /*0110*/  @!P0 EXIT ;  /* 0x000000000000894d */ /* 0x000ff00003800000 */
[----:B------:R-:W-:Y:S01]  /*0120*/  STG.E.U8 desc[UR4][R4.64], R3 ;  /* 0x0000000304007986 */ /* 0x000fe2000c101104 */
[----:B------:R-:W-:Y:S05]  /*0130*/  EXIT ;  /* 0x000000000000794d */ /* 0x000fea0003800000 */
.L_x_0:
[----:B------:R-:W-:-:S00]  /*0140*/  BRA `(.L_x_0) ;  /* 0xfffffffc00fc7947 */ /* 0x000fc0000383ffff */
[----:B------:R-:W-:-:S00]  /*0150*/  NOP ;  /* 0x0000000000007918 */ /* 0x000fc00000000000 */
        /* <DEDUP_REMOVED lines=10> */
.L_x_1:


//--------------------- .nv.constant0.triton_poi_fused_arange_eq_2 --------------------------
	.section	.nv.constant0.triton_poi_fused_arange_eq_2,"a",@progbits
	.sectionflags	@""
	.align	4
.nv.constant0.triton_poi_fused_arange_eq_2:
	.zero		548
